//
// Generated by NVIDIA NVVM Compiler
//
// Compiler Build ID: CL-36424714
// Cuda compilation tools, release 13.0, V13.0.88
// Based on NVVM 20.0.0
//

.version 9.0
.target sm_100
.address_size 64

	// .globl	_Z17calculateFunctionddPdi
.func  (.param .b64 func_retval0) __internal_accurate_pow
(
	.param .b64 __internal_accurate_pow_param_0
)
;

.visible .entry _Z17calculateFunctionddPdi(
	.param .f64 _Z17calculateFunctionddPdi_param_0,
	.param .f64 _Z17calculateFunctionddPdi_param_1,
	.param .u64 .ptr .align 1 _Z17calculateFunctionddPdi_param_2,
	.param .u32 _Z17calculateFunctionddPdi_param_3
)
{
	.reg .pred 	%p<15>;
	.reg .b32 	%r<24>;
	.reg .b64 	%rd<5>;
	.reg .b64 	%fd<24>;

	ld.param.f64 	%fd9, [_Z17calculateFunctionddPdi_param_0];
	ld.param.f64 	%fd10, [_Z17calculateFunctionddPdi_param_1];
	ld.param.u64 	%rd1, [_Z17calculateFunctionddPdi_param_2];
	ld.param.u32 	%r5, [_Z17calculateFunctionddPdi_param_3];
	mov.u32 	%r6, %ctaid.x;
	mov.u32 	%r7, %ntid.x;
	mov.u32 	%r8, %tid.x;
	mad.lo.s32 	%r1, %r6, %r7, %r8;
	setp.ge.s32 	%p1, %r1, %r5;
	@%p1 bra 	$L__BB0_9;
	cvt.rn.f64.s32 	%fd11, %r1;
	fma.rn.f64 	%fd1, %fd10, %fd11, %fd9;
	{
	.reg .b32 %temp; 
	mov.b64 	{%temp, %r2}, %fd1;
	}
	mov.f64 	%fd12, 0d4000000000000000;
	{
	.reg .b32 %temp; 
	mov.b64 	{%temp, %r9}, %fd12;
	}
	and.b32  	%r4, %r9, 2146435072;
	setp.eq.s32 	%p2, %r4, 1062207488;
	abs.f64 	%fd2, %fd1;
	{ // callseq 0, 0
	.param .b64 param0;
	st.param.f64 	[param0], %fd2;
	.param .b64 retval0;
	call.uni (retval0), 
	__internal_accurate_pow, 
	(
	param0
	);
	ld.param.f64 	%fd13, [retval0];
	} // callseq 0
	setp.lt.s32 	%p3, %r2, 0;
	neg.f64 	%fd15, %fd13;
	selp.f64 	%fd16, %fd15, %fd13, %p2;
	selp.f64 	%fd23, %fd16, %fd13, %p3;
	setp.neu.f64 	%p4, %fd1, 0d0000000000000000;
	@%p4 bra 	$L__BB0_3;
	setp.eq.s32 	%p5, %r4, 1062207488;
	selp.b32 	%r10, %r2, 0, %p5;
	setp.lt.s32 	%p6, %r9, 0;
	or.b32  	%r11, %r10, 2146435072;
	selp.b32 	%r12, %r11, %r10, %p6;
	mov.b32 	%r13, 0;
	mov.b64 	%fd23, {%r13, %r12};
$L__BB0_3:
	add.f64 	%fd17, %fd1, 0d4000000000000000;
	{
	.reg .b32 %temp; 
	mov.b64 	{%temp, %r14}, %fd17;
	}
	and.b32  	%r15, %r14, 2146435072;
	setp.ne.s32 	%p7, %r15, 2146435072;
	@%p7 bra 	$L__BB0_8;
	setp.num.f64 	%p8, %fd1, %fd1;
	@%p8 bra 	$L__BB0_6;
	mov.f64 	%fd18, 0d4000000000000000;
	add.rn.f64 	%fd23, %fd1, %fd18;
	bra.uni 	$L__BB0_8;
$L__BB0_6:
	setp.neu.f64 	%p9, %fd2, 0d7FF0000000000000;
	@%p9 bra 	$L__BB0_8;
	setp.lt.s32 	%p10, %r2, 0;
	setp.eq.s32 	%p11, %r4, 1062207488;
	setp.lt.s32 	%p12, %r9, 0;
	selp.b32 	%r17, 0, 2146435072, %p12;
	and.b32  	%r18, %r9, 2147483647;
	setp.ne.s32 	%p13, %r18, 1071644672;
	or.b32  	%r19, %r17, -2147483648;
	selp.b32 	%r20, %r19, %r17, %p13;
	selp.b32 	%r21, %r20, %r17, %p11;
	selp.b32 	%r22, %r21, %r17, %p10;
	mov.b32 	%r23, 0;
	mov.b64 	%fd23, {%r23, %r22};
$L__BB0_8:
	setp.eq.f64 	%p14, %fd1, 0d3FF0000000000000;
	selp.f64 	%fd19, 0d3FF0000000000000, %fd23, %p14;
	fma.rn.f64 	%fd20, %fd1, 0dC008000000000000, %fd19;
	add.f64 	%fd21, %fd20, 0d4000000000000000;
	cvta.to.global.u64 	%rd2, %rd1;
	mul.wide.s32 	%rd3, %r1, 8;
	add.s64 	%rd4, %rd2, %rd3;
	st.global.f64 	[%rd4], %fd21;
$L__BB0_9:
	ret;

}
.func  (.param .b64 func_retval0) __internal_accurate_pow(
	.param .b64 __internal_accurate_pow_param_0
)
{
	.reg .pred 	%p<8>;
	.reg .b32 	%r<49>;
	.reg .b32 	%f<3>;
	.reg .b64 	%fd<109>;

	ld.param.f64 	%fd10, [__internal_accurate_pow_param_0];
	{
	.reg .b32 %temp; 
	mov.b64 	{%temp, %r46}, %fd10;
	}
	{
	.reg .b32 %temp; 
	mov.b64 	{%r45, %temp}, %fd10;
	}
	shr.u32 	%r47, %r46, 20;
	setp.gt.u32 	%p1, %r46, 1048575;
	@%p1 bra 	$L__BB1_2;
	mul.f64 	%fd11, %fd10, 0d4350000000000000;
	{
	.reg .b32 %temp; 
	mov.b64 	{%temp, %r46}, %fd11;
	}
	{
	.reg .b32 %temp; 
	mov.b64 	{%r45, %temp}, %fd11;
	}
	shr.u32 	%r16, %r46, 20;
	add.s32 	%r47, %r16, -54;
$L__BB1_2:
	add.s32 	%r48, %r47, -1023;
	and.b32  	%r17, %r46, -2146435073;
	or.b32  	%r18, %r17, 1072693248;
	mov.b64 	%fd107, {%r45, %r18};
	setp.lt.u32 	%p2, %r18, 1073127583;
	@%p2 bra 	$L__BB1_4;
	{
	.reg .b32 %temp; 
	mov.b64 	{%r19, %temp}, %fd107;
	}
	{
	.reg .b32 %temp; 
	mov.b64 	{%temp, %r20}, %fd107;
	}
	add.s32 	%r21, %r20, -1048576;
	mov.b64 	%fd107, {%r19, %r21};
	add.s32 	%r48, %r47, -1022;
$L__BB1_4:
	add.f64 	%fd12, %fd107, 0dBFF0000000000000;
	add.f64 	%fd13, %fd107, 0d3FF0000000000000;
	rcp.approx.ftz.f64 	%fd14, %fd13;
	neg.f64 	%fd15, %fd13;
	fma.rn.f64 	%fd16, %fd15, %fd14, 0d3FF0000000000000;
	fma.rn.f64 	%fd17, %fd16, %fd16, %fd16;
	fma.rn.f64 	%fd18, %fd17, %fd14, %fd14;
	mul.f64 	%fd19, %fd12, %fd18;
	fma.rn.f64 	%fd20, %fd12, %fd18, %fd19;
	mul.f64 	%fd21, %fd20, %fd20;
	fma.rn.f64 	%fd22, %fd21, 0d3EB0F5FF7D2CAFE2, 0d3ED0F5D241AD3B5A;
	fma.rn.f64 	%fd23, %fd22, %fd21, 0d3EF3B20A75488A3F;
	fma.rn.f64 	%fd24, %fd23, %fd21, 0d3F1745CDE4FAECD5;
	fma.rn.f64 	%fd25, %fd24, %fd21, 0d3F3C71C7258A578B;
	fma.rn.f64 	%fd26, %fd25, %fd21, 0d3F6249249242B910;
	fma.rn.f64 	%fd27, %fd26, %fd21, 0d3F89999999999DFB;
	sub.f64 	%fd28, %fd12, %fd20;
	add.f64 	%fd29, %fd28, %fd28;
	neg.f64 	%fd30, %fd20;
	fma.rn.f64 	%fd31, %fd30, %fd12, %fd29;
	mul.f64 	%fd32, %fd18, %fd31;
	fma.rn.f64 	%fd33, %fd21, %fd27, 0d3FB5555555555555;
	mov.f64 	%fd34, 0d3FB5555555555555;
	sub.f64 	%fd35, %fd34, %fd33;
	fma.rn.f64 	%fd36, %fd21, %fd27, %fd35;
	add.f64 	%fd37, %fd36, 0dBC46A4CB00B9E7B0;
	add.f64 	%fd38, %fd33, %fd37;
	sub.f64 	%fd39, %fd33, %fd38;
	add.f64 	%fd40, %fd37, %fd39;
	mul.rn.f64 	%fd41, %fd20, %fd20;
	neg.f64 	%fd42, %fd41;
	fma.rn.f64 	%fd43, %fd20, %fd20, %fd42;
	{
	.reg .b32 %temp; 
	mov.b64 	{%r22, %temp}, %fd32;
	}
	{
	.reg .b32 %temp; 
	mov.b64 	{%temp, %r23}, %fd32;
	}
	add.s32 	%r24, %r23, 1048576;
	mov.b64 	%fd44, {%r22, %r24};
	fma.rn.f64 	%fd45, %fd20, %fd44, %fd43;
	mul.rn.f64 	%fd46, %fd41, %fd20;
	neg.f64 	%fd47, %fd46;
	fma.rn.f64 	%fd48, %fd41, %fd20, %fd47;
	fma.rn.f64 	%fd49, %fd41, %fd32, %fd48;
	fma.rn.f64 	%fd50, %fd45, %fd20, %fd49;
	mul.rn.f64 	%fd51, %fd38, %fd46;
	neg.f64 	%fd52, %fd51;
	fma.rn.f64 	%fd53, %fd38, %fd46, %fd52;
	fma.rn.f64 	%fd54, %fd38, %fd50, %fd53;
	fma.rn.f64 	%fd55, %fd40, %fd46, %fd54;
	add.f64 	%fd56, %fd51, %fd55;
	sub.f64 	%fd57, %fd51, %fd56;
	add.f64 	%fd58, %fd55, %fd57;
	add.f64 	%fd59, %fd20, %fd56;
	sub.f64 	%fd60, %fd20, %fd59;
	add.f64 	%fd61, %fd56, %fd60;
	add.f64 	%fd62, %fd58, %fd61;
	add.f64 	%fd63, %fd32, %fd62;
	add.f64 	%fd64, %fd59, %fd63;
	sub.f64 	%fd65, %fd59, %fd64;
	add.f64 	%fd66, %fd63, %fd65;
	xor.b32  	%r25, %r48, -2147483648;
	mov.b32 	%r26, 1127219200;
	mov.b64 	%fd67, {%r25, %r26};
	mov.b32 	%r27, -2147483648;
	mov.b64 	%fd68, {%r27, %r26};
	sub.f64 	%fd69, %fd67, %fd68;
	fma.rn.f64 	%fd70, %fd69, 0d3FE62E42FEFA39EF, %fd64;
	fma.rn.f64 	%fd71, %fd69, 0dBFE62E42FEFA39EF, %fd70;
	sub.f64 	%fd72, %fd71, %fd64;
	sub.f64 	%fd73, %fd66, %fd72;
	fma.rn.f64 	%fd74, %fd69, 0d3C7ABC9E3B39803F, %fd73;
	add.f64 	%fd75, %fd70, %fd74;
	sub.f64 	%fd76, %fd70, %fd75;
	add.f64 	%fd77, %fd74, %fd76;
	mov.f64 	%fd78, 0d4000000000000000;
	{
	.reg .b32 %temp; 
	mov.b64 	{%temp, %r28}, %fd78;
	}
	{
	.reg .b32 %temp; 
	mov.b64 	{%r29, %temp}, %fd78;
	}
	shl.b32 	%r30, %r28, 1;
	setp.gt.u32 	%p3, %r30, -33554433;
	and.b32  	%r31, %r28, -15728641;
	selp.b32 	%r32, %r31, %r28, %p3;
	mov.b64 	%fd79, {%r29, %r32};
	mul.rn.f64 	%fd80, %fd75, %fd79;
	neg.f64 	%fd81, %fd80;
	fma.rn.f64 	%fd82, %fd75, %fd79, %fd81;
	fma.rn.f64 	%fd83, %fd77, %fd79, %fd82;
	add.f64 	%fd4, %fd80, %fd83;
	sub.f64 	%fd84, %fd80, %fd4;
	add.f64 	%fd5, %fd83, %fd84;
	fma.rn.f64 	%fd85, %fd4, 0d3FF71547652B82FE, 0d4338000000000000;
	{
	.reg .b32 %temp; 
	mov.b64 	{%r13, %temp}, %fd85;
	}
	mov.f64 	%fd86, 0dC338000000000000;
	add.rn.f64 	%fd87, %fd85, %fd86;
	fma.rn.f64 	%fd88, %fd87, 0dBFE62E42FEFA39EF, %fd4;
	fma.rn.f64 	%fd89, %fd87, 0dBC7ABC9E3B39803F, %fd88;
	fma.rn.f64 	%fd90, %fd89, 0d3E5ADE1569CE2BDF, 0d3E928AF3FCA213EA;
	fma.rn.f64 	%fd91, %fd90, %fd89, 0d3EC71DEE62401315;
	fma.rn.f64 	%fd92, %fd91, %fd89, 0d3EFA01997C89EB71;
	fma.rn.f64 	%fd93, %fd92, %fd89, 0d3F2A01A014761F65;
	fma.rn.f64 	%fd94, %fd93, %fd89, 0d3F56C16C1852B7AF;
	fma.rn.f64 	%fd95, %fd94, %fd89, 0d3F81111111122322;
	fma.rn.f64 	%fd96, %fd95, %fd89, 0d3FA55555555502A1;
	fma.rn.f64 	%fd97, %fd96, %fd89, 0d3FC5555555555511;
	fma.rn.f64 	%fd98, %fd97, %fd89, 0d3FE000000000000B;
	fma.rn.f64 	%fd99, %fd98, %fd89, 0d3FF0000000000000;
	fma.rn.f64 	%fd100, %fd99, %fd89, 0d3FF0000000000000;
	{
	.reg .b32 %temp; 
	mov.b64 	{%r14, %temp}, %fd100;
	}
	{
	.reg .b32 %temp; 
	mov.b64 	{%temp, %r15}, %fd100;
	}
	shl.b32 	%r33, %r13, 20;
	add.s32 	%r34, %r33, %r15;
	mov.b64 	%fd108, {%r14, %r34};
	{
	.reg .b32 %temp; 
	mov.b64 	{%temp, %r35}, %fd4;
	}
	mov.b32 	%f2, %r35;
	abs.f32 	%f1, %f2;
	setp.lt.f32 	%p4, %f1, 0f4086232B;
	@%p4 bra 	$L__BB1_7;
	setp.lt.f64 	%p5, %fd4, 0d0000000000000000;
	add.f64 	%fd101, %fd4, 0d7FF0000000000000;
	selp.f64 	%fd108, 0d0000000000000000, %fd101, %p5;
	setp.geu.f32 	%p6, %f1, 0f40874800;
	@%p6 bra 	$L__BB1_7;
	shr.u32 	%r36, %r13, 31;
	add.s32 	%r37, %r13, %r36;
	shr.s32 	%r38, %r37, 1;
	shl.b32 	%r39, %r38, 20;
	add.s32 	%r40, %r15, %r39;
	mov.b64 	%fd102, {%r14, %r40};
	sub.s32 	%r41, %r13, %r38;
	shl.b32 	%r42, %r41, 20;
	add.s32 	%r43, %r42, 1072693248;
	mov.b32 	%r44, 0;
	mov.b64 	%fd103, {%r44, %r43};
	mul.f64 	%fd108, %fd103, %fd102;
$L__BB1_7:
	abs.f64 	%fd104, %fd108;
	setp.eq.f64 	%p7, %fd104, 0d7FF0000000000000;
	fma.rn.f64 	%fd105, %fd108, %fd5, %fd108;
	selp.f64 	%fd106, %fd108, %fd105, %p7;
	st.param.f64 	[func_retval0], %fd106;
	ret;

}


// ===== COMPILED SASS (sm_100) =====

	.target	sm_100

	.elftype	@"ET_EXEC"


//--------------------- .note.nv.tkinfo           --------------------------
	.section	.note.nv.tkinfo,"",@"SHT_NOTE"
	.sectionflags	@"SHF_NOTE_NV_TKINFO"
	.tkinfo
        /*0018*/ 	.word	0x00000002
        /*0030*/ 	.string	""
        /*0030*/ 	.string	"ptxas"
        /*0030*/ 	.string	"Cuda compilation tools, release 13.0, V13.0.88"
        /*0030*/ 	.string	"Build cuda_13.0.r13.0/compiler.36424714_0"
        /*0030*/ 	.string	"-arch sm_100 -m 64 "



//--------------------- .note.nv.cuinfo           --------------------------
	.section	.note.nv.cuinfo,"",@"SHT_NOTE"
	.sectionflags	@"SHF_NOTE_NV_CUINFO"
        /*0018*/ 	.short	0x0002
        /*001a*/ 	.short	0x0064
        /*001c*/ 	.short	0x0082
	.zero		2


//--------------------- .nv.info                  --------------------------
	.section	.nv.info,"",@"SHT_CUDA_INFO"
	.align	4


	//----- nvinfo : EIATTR_REGCOUNT
	.align		4
        /*0000*/ 	.byte	0x04, 0x2f
        /*0002*/ 	.short	(.L_1 - .L_0)
	.align		4
.L_0:
        /*0004*/ 	.word	index@(_Z17calculateFunctionddPdi)
        /*0008*/ 	.word	0x0000001e


	//----- nvinfo : EIATTR_FRAME_SIZE
	.align		4
.L_1:
        /*000c*/ 	.byte	0x04, 0x11
        /*000e*/ 	.short	(.L_3 - .L_2)
	.align		4
.L_2:
        /*0010*/ 	.word	index@($_Z17calculateFunctionddPdi$__internal_accurate_pow)
        /*0014*/ 	.word	0x00000000


	//----- nvinfo : EIATTR_FRAME_SIZE
	.align		4
.L_3:
        /*0018*/ 	.byte	0x04, 0x11
        /*001a*/ 	.short	(.L_5 - .L_4)
	.align		4
.L_4:
        /*001c*/ 	.word	index@(_Z17calculateFunctionddPdi)
        /*0020*/ 	.word	0x00000000


	//----- nvinfo : EIATTR_MIN_STACK_SIZE
	.align		4
.L_5:
        /*0024*/ 	.byte	0x04, 0x12
        /*0026*/ 	.short	(.L_7 - .L_6)
	.align		4
.L_6:
        /*0028*/ 	.word	index@(_Z17calculateFunctionddPdi)
        /*002c*/ 	.word	0x00000000
.L_7:


//--------------------- .nv.compat                --------------------------
	.section	.nv.compat,"",@"SHT_CUDA_COMPAT_INFO"
	.align	4
        /*0000*/ 	.byte	0x02, 0x09, 0x00, 0x00, 0x02, 0x02, 0x01, 0x00, 0x02, 0x05, 0x05, 0x00, 0x03, 0x07, 0x01, 0x01
        /*0010*/ 	.byte	0x02, 0x03, 0x00, 0x00, 0x02, 0x06, 0x01, 0x00, 0x04, 0x0b, 0x08, 0x00, 0x01, 0x00, 0x00, 0x00
        /*0020*/ 	.byte	0x00, 0x00, 0x00, 0x00


//--------------------- .nv.info._Z17calculateFunctionddPdi --------------------------
	.section	.nv.info._Z17calculateFunctionddPdi,"",@"SHT_CUDA_INFO"
	.sectionflags	@""
	.align	4


	//----- nvinfo : EIATTR_CUDA_API_VERSION
	.align		4
        /*0000*/ 	.byte	0x04, 0x37
        /*0002*/ 	.short	(.L_9 - .L_8)
.L_8:
        /*0004*/ 	.word	0x00000082


	//----- nvinfo : EIATTR_KPARAM_INFO
	.align		4
.L_9:
        /*0008*/ 	.byte	0x04, 0x17
        /*000a*/ 	.short	(.L_11 - .L_10)
.L_10:
        /*000c*/ 	.word	0x00000000
        /*0010*/ 	.short	0x0003
        /*0012*/ 	.short	0x0018
        /*0014*/ 	.byte	0x00, 0xf0, 0x11, 0x00


	//----- nvinfo : EIATTR_KPARAM_INFO
	.align		4
.L_11:
        /*0018*/ 	.byte	0x04, 0x17
        /*001a*/ 	.short	(.L_13 - .L_12)
.L_12:
        /*001c*/ 	.word	0x00000000
        /*0020*/ 	.short	0x0002
        /*0022*/ 	.short	0x0010
        /*0024*/ 	.byte	0x00, 0xf5, 0x21, 0x00


	//----- nvinfo : EIATTR_KPARAM_INFO
	.align		4
.L_13:
        /*0028*/ 	.byte	0x04, 0x17
        /*002a*/ 	.short	(.L_15 - .L_14)
.L_14:
        /*002c*/ 	.word	0x00000000
        /*0030*/ 	.short	0x0001
        /*0032*/ 	.short	0x0008
        /*0034*/ 	.byte	0x00, 0xf0, 0x21, 0x00


	//----- nvinfo : EIATTR_KPARAM_INFO
	.align		4
.L_15:
        /*0038*/ 	.byte	0x04, 0x17
        /*003a*/ 	.short	(.L_17 - .L_16)
.L_16:
        /*003c*/ 	.word	0x00000000
        /*0040*/ 	.short	0x0000
        /*0042*/ 	.short	0x0000
        /*0044*/ 	.byte	0x00, 0xf0, 0x21, 0x00


	//----- nvinfo : EIATTR_SPARSE_MMA_MASK
	.align		4
.L_17:
        /*0048*/ 	.byte	0x03, 0x50
        /*004a*/ 	.short	0x0000


	//----- nvinfo : EIATTR_MAXREG_COUNT
	.align		4
        /*004c*/ 	.byte	0x03, 0x1b
        /*004e*/ 	.short	0x00ff


	//----- nvinfo : EIATTR_MERCURY_ISA_VERSION
	.align		4
        /*0050*/ 	.byte	0x03, 0x5f
        /*0052*/ 	.short	0x0101


	//----- nvinfo : EIATTR_VRC_CTA_INIT_COUNT
	.align		4
        /*0054*/ 	.byte	0x02, 0x4a
	.zero		1
	.zero		1


	//----- nvinfo : EIATTR_EXIT_INSTR_OFFSETS
	.align		4
        /*0058*/ 	.byte	0x04, 0x1c
        /*005a*/ 	.short	(.L_19 - .L_18)


	//   ....[0]....
.L_18:
        /*005c*/ 	.word	0x00000070


	//   ....[1]....
        /*0060*/ 	.word	0x00000290


	//----- nvinfo : EIATTR_CRS_STACK_SIZE
	.align		4
.L_19:
        /*0064*/ 	.byte	0x04, 0x1e
        /*0066*/ 	.short	(.L_21 - .L_20)
.L_20:
        /*0068*/ 	.word	0x00000000


	//----- nvinfo : EIATTR_CBANK_PARAM_SIZE
	.align		4
.L_21:
        /*006c*/ 	.byte	0x03, 0x19
        /*006e*/ 	.short	0x001c


	//----- nvinfo : EIATTR_PARAM_CBANK
	.align		4
        /*0070*/ 	.byte	0x04, 0x0a
        /*0072*/ 	.short	(.L_23 - .L_22)
	.align		4
.L_22:
        /*0074*/ 	.word	index@(.nv.constant0._Z17calculateFunctionddPdi)
        /*0078*/ 	.short	0x0380
        /*007a*/ 	.short	0x001c


	//----- nvinfo : EIATTR_SW_WAR
	.align		4
.L_23:
        /*007c*/ 	.byte	0x04, 0x36
        /*007e*/ 	.short	(.L_25 - .L_24)
.L_24:
        /*0080*/ 	.word	0x00000008
.L_25:


//--------------------- .nv.callgraph             --------------------------
	.section	.nv.callgraph,"",@"SHT_CUDA_CALLGRAPH"
	.align	4
	.sectionentsize	8
	.align		4
        /*0000*/ 	.word	0x00000000
	.align		4
        /*0004*/ 	.word	0xffffffff
	.align		4
        /*0008*/ 	.word	0x00000000
	.align		4
        /*000c*/ 	.word	0xfffffffe
	.align		4
        /*0010*/ 	.word	0x00000000
	.align		4
        /*0014*/ 	.word	0xfffffffd
	.align		4
        /*0018*/ 	.word	0x00000000
	.align		4
        /*001c*/ 	.word	0xfffffffc


//--------------------- .text._Z17calculateFunctionddPdi --------------------------
	.section	.text._Z17calculateFunctionddPdi,"ax",@progbits
	.align	128
        .global         _Z17calculateFunctionddPdi
        .type           _Z17calculateFunctionddPdi,@function
        .size           _Z17calculateFunctionddPdi,(.L_x_5 - _Z17calculateFunctionddPdi)
        .other          _Z17calculateFunctionddPdi,@"STO_CUDA_ENTRY STV_DEFAULT"
_Z17calculateFunctionddPdi:
.text._Z17calculateFunctionddPdi:
[----:B------:R-:W-:Y:S01]  /*0000*/  LDC R1, c[0x0][0x37c] ;  /* 0x0000df00ff017b82 */ /* 0x000fe20000000800 */
[----:B------:R-:W0:Y:S07]  /*0010*/  S2R R3, SR_TID.X ;  /* 0x0000000000037919 */ /* 0x000e2e0000002100 */
[----:B------:R-:W0:Y:S01]  /*0020*/  S2UR UR4, SR_CTAID.X ;  /* 0x00000000000479c3 */ /* 0x000e220000002500 */
[----:B------:R-:W1:Y:S07]  /*0030*/  LDCU UR5, c[0x0][0x398] ;  /* 0x00007300ff0577ac */ /* 0x000e6e0008000800 */
[----:B------:R-:W0:Y:S02]  /*0040*/  LDC R10, c[0x0][0x360] ;  /* 0x0000d800ff0a7b82 */ /* 0x000e240000000800 */
[----:B0-----:R-:W-:-:S05]  /*0050*/  IMAD R10, R10, UR4, R3 ;  /* 0x000000040a0a7c24 */ /* 0x001fca000f8e0203 */
[----:B-1----:R-:W-:-:S13]  /*0060*/  ISETP.GE.AND P0, PT, R10, UR5, PT ;  /* 0x000000050a007c0c */ /* 0x002fda000bf06270 */
[----:B------:R-:W-:Y:S05]  /*0070*/  @P0 EXIT ;  /* 0x000000000000094d */ /* 0x000fea0003800000 */
[----:B------:R-:W0:Y:S01]  /*0080*/  LDC.64 R6, c[0x0][0x380] ;  /* 0x0000e000ff067b82 */ /* 0x000e220000000a00 */
[----:B------:R-:W0:Y:S01]  /*0090*/  I2F.F64 R2, R10 ;  /* 0x0000000a00027312 */ /* 0x000e220000201c00 */
[----:B------:R-:W-:Y:S01]  /*00a0*/  BSSY.RECONVERGENT B0, `(.L_x_0) ;  /* 0x0000005000007945 */ /* 0x000fe20003800200 */
[----:B------:R-:W-:-:S05]  /*00b0*/  MOV R0, 0xf0 ;  /* 0x000000f000007802 */ /* 0x000fca0000000f00 */
[----:B------:R-:W0:Y:S02]  /*00c0*/  LDC.64 R4, c[0x0][0x388] ;  /* 0x0000e200ff047b82 */ /* 0x000e240000000a00 */
[----:B0-----:R-:W-:-:S11]  /*00d0*/  DFMA R2, R2, R4, R6 ;  /* 0x000000040202722b */ /* 0x001fd60000000006 */
[----:B------:R-:W-:Y:S05]  /*00e0*/  CALL.REL.NOINC `($_Z17calculateFunctionddPdi$__internal_accurate_pow) ;  /* 0x00000000006c7944 */ /* 0x000fea0003c00000 */
[----:B------:R-:W-:Y:S05]  /*00f0*/  BSYNC.RECONVERGENT B0 ;  /* 0x0000000000007941 */ /* 0x000fea0003800200 */
.L_x_0:
[C---:B------:R-:W-:Y:S01]  /*0100*/  DADD R4, R2.reuse, 2 ;  /* 0x4000000002047429 */ /* 0x040fe20000000000 */
[----:B------:R-:W0:Y:S01]  /*0110*/  LDC.64 R6, c[0x0][0x390] ;  /* 0x0000e400ff067b82 */ /* 0x000e220000000a00 */
[C---:B------:R-:W-:Y:S01]  /*0120*/  DSETP.NEU.AND P1, PT, R2.reuse, RZ, PT ;  /* 0x000000ff0200722a */ /* 0x040fe20003f2d000 */
[----:B------:R-:W-:Y:S01]  /*0130*/  BSSY.RECONVERGENT B0, `(.L_x_1) ;  /* 0x000000e000007945 */ /* 0x000fe20003800200 */
[----:B------:R-:W-:-:S06]  /*0140*/  DSETP.NEU.AND P0, PT, R2, 1, PT ;  /* 0x3ff000000200742a */ /* 0x000fcc0003f0d000 */
[----:B------:R-:W-:Y:S01]  /*0150*/  LOP3.LUT R4, R5, 0x7ff00000, RZ, 0xc0, !PT ;  /* 0x7ff0000005047812 */ /* 0x000fe200078ec0ff */
[----:B------:R-:W-:-:S03]  /*0160*/  IMAD.MOV.U32 R5, RZ, RZ, R9 ;  /* 0x000000ffff057224 */ /* 0x000fc600078e0009 */
[----:B------:R-:W-:Y:S01]  /*0170*/  ISETP.NE.AND P2, PT, R4, 0x7ff00000, PT ;  /* 0x7ff000000400780c */ /* 0x000fe20003f45270 */
[----:B------:R-:W-:Y:S01]  /*0180*/  IMAD.MOV.U32 R4, RZ, RZ, R8 ;  /* 0x000000ffff047224 */ /* 0x000fe200078e0008 */
[----:B------:R-:W-:-:S11]  /*0190*/  @!P1 CS2R R4, SRZ ;  /* 0x0000000000049805 */ /* 0x000fd6000001ff00 */
[----:B------:R-:W-:Y:S05]  /*01a0*/  @P2 BRA `(.L_x_2) ;  /* 0x0000000000182947 */ /* 0x000fea0003800000 */
[----:B------:R-:W-:-:S14]  /*01b0*/  DSETP.NAN.AND P1, PT, R2, R2, PT ;  /* 0x000000020200722a */ /* 0x000fdc0003f28000 */
[----:B------:R-:W-:Y:S01]  /*01c0*/  @P1 DADD R4, R2, 2 ;  /* 0x4000000002041429 */ /* 0x000fe20000000000 */
[----:B------:R-:W-:Y:S10]  /*01d0*/  @P1 BRA `(.L_x_2) ;  /* 0x00000000000c1947 */ /* 0x000ff40003800000 */
[----:B------:R-:W-:-:S14]  /*01e0*/  DSETP.NEU.AND P1, PT, |R2|, +INF , PT ;  /* 0x7ff000000200742a */ /* 0x000fdc0003f2d200 */
[----:B------:R-:W-:Y:S02]  /*01f0*/  @!P1 IMAD.MOV.U32 R4, RZ, RZ, 0x0 ;  /* 0x00000000ff049424 */ /* 0x000fe400078e00ff */
[----:B------:R-:W-:-:S07]  /*0200*/  @!P1 IMAD.MOV.U32 R5, RZ, RZ, 0x7ff00000 ;  /* 0x7ff00000ff059424 */ /* 0x000fce00078e00ff */
.L_x_2:
[----:B------:R-:W-:Y:S05]  /*0210*/  BSYNC.RECONVERGENT B0 ;  /* 0x0000000000007941 */ /* 0x000fea0003800200 */
.L_x_1:
[----:B------:R-:W-:Y:S01]  /*0220*/  FSEL R4, R4, RZ, P0 ;  /* 0x000000ff04047208 */ /* 0x000fe20000000000 */
[----:B------:R-:W1:Y:S01]  /*0230*/  LDCU.64 UR4, c[0x0][0x358] ;  /* 0x00006b00ff0477ac */ /* 0x000e620008000a00 */
[----:B------:R-:W-:Y:S01]  /*0240*/  FSEL R5, R5, 1.875, P0 ;  /* 0x3ff0000005057808 */ /* 0x000fe20000000000 */
[----:B0-----:R-:W-:-:S05]  /*0250*/  IMAD.WIDE R10, R10, 0x8, R6 ;  /* 0x000000080a0a7825 */ /* 0x001fca00078e0206 */
[----:B------:R-:W-:-:S08]  /*0260*/  DFMA R2, R2, -3, R4 ;  /* 0xc00800000202782b */ /* 0x000fd00000000004 */
[----:B------:R-:W-:-:S07]  /*0270*/  DADD R2, R2, 2 ;  /* 0x4000000002027429 */ /* 0x000fce0000000000 */
[----:B-1----:R-:W-:Y:S01]  /*0280*/  STG.E.64 desc[UR4][R10.64], R2 ;  /* 0x000000020a007986 */ /* 0x002fe2000c101b04 */
[----:B------:R-:W-:Y:S05]  /*0290*/  EXIT ;  /* 0x000000000000794d */ /* 0x000fea0003800000 */
        .type           $_Z17calculateFunctionddPdi$__internal_accurate_pow,@function
        .size           $_Z17calculateFunctionddPdi$__internal_accurate_pow,(.L_x_5 - $_Z17calculateFunctionddPdi$__internal_accurate_pow)
$_Z17calculateFunctionddPdi$__internal_accurate_pow:
[----:B------:R-:W-:Y:S01]  /*02a0*/  DADD R4, -RZ, |R2| ;  /* 0x00000000ff047229 */ /* 0x000fe20000000502 */
[----:B------:R-:W-:Y:S01]  /*02b0*/  MOV R14, RZ ;  /* 0x000000ff000e7202 */ /* 0x000fe20000000f00 */
[----:B------:R-:W-:Y:S01]  /*02c0*/  IMAD.MOV.U32 R18, RZ, RZ, 0x41ad3b5a ;  /* 0x41ad3b5aff127424 */ /* 0x000fe200078e00ff */
[----:B------:R-:W-:Y:S01]  /*02d0*/  UMOV UR4, 0x7d2cafe2 ;  /* 0x7d2cafe200047882 */ /* 0x000fe20000000000 */
[----:B------:R-:W-:Y:S01]  /*02e0*/  IMAD.MOV.U32 R19, RZ, RZ, 0x3ed0f5d2 ;  /* 0x3ed0f5d2ff137424 */ /* 0x000fe200078e00ff */
[----:B------:R-:W-:Y:S01]  /*02f0*/  UMOV UR5, 0x3eb0f5ff ;  /* 0x3eb0f5ff00057882 */ /* 0x000fe20000000000 */
[----:B------:R-:W-:Y:S01]  /*0300*/  UMOV UR6, 0x3b39803f ;  /* 0x3b39803f00067882 */ /* 0x000fe20000000000 */
[----:B------:R-:W-:-:S03]  /*0310*/  UMOV UR7, 0x3c7abc9e ;  /* 0x3c7abc9e00077882 */ /* 0x000fc60000000000 */
[----:B------:R-:W-:Y:S01]  /*0320*/  ISETP.GT.U32.AND P0, PT, R5, 0xfffff, PT ;  /* 0x000fffff0500780c */ /* 0x000fe20003f04070 */
[----:B------:R-:W-:-:S12]  /*0330*/  IMAD.MOV.U32 R6, RZ, RZ, R5 ;  /* 0x000000ffff067224 */ /* 0x000fd800078e0005 */
[----:B------:R-:W-:-:S10]  /*0340*/  @!P0 DMUL R22, R4, 1.80143985094819840000e+16 ;  /* 0x4350000004168828 */ /* 0x000fd40000000000 */
[----:B------:R-:W-:Y:S01]  /*0350*/  @!P0 MOV R6, R23 ;  /* 0x0000001700068202 */ /* 0x000fe20000000f00 */
[----:B------:R-:W-:-:S03]  /*0360*/  @!P0 IMAD.MOV.U32 R4, RZ, RZ, R22 ;  /* 0x000000ffff048224 */ /* 0x000fc600078e0016 */
[----:B------:R-:W-:Y:S01]  /*0370*/  LOP3.LUT R6, R6, 0x800fffff, RZ, 0xc0, !PT ;  /* 0x800fffff06067812 */ /* 0x000fe200078ec0ff */
[----:B------:R-:W-:Y:S01]  /*0380*/  IMAD.MOV.U32 R12, RZ, RZ, R4 ;  /* 0x000000ffff0c7224 */ /* 0x000fe200078e0004 */
[----:B------:R-:W-:Y:S02]  /*0390*/  SHF.R.U32.HI R4, RZ, 0x14, R5 ;  /* 0x00000014ff047819 */ /* 0x000fe40000011605 */
[----:B------:R-:W-:Y:S02]  /*03a0*/  LOP3.LUT R13, R6, 0x3ff00000, RZ, 0xfc, !PT ;  /* 0x3ff00000060d7812 */ /* 0x000fe400078efcff */
[----:B------:R-:W-:Y:S02]  /*03b0*/  @!P0 LEA.HI R4, R23, 0xffffffca, RZ, 0xc ;  /* 0xffffffca17048811 */ /* 0x000fe400078f60ff */
[----:B------:R-:W-:Y:S02]  /*03c0*/  ISETP.GE.U32.AND P1, PT, R13, 0x3ff6a09f, PT ;  /* 0x3ff6a09f0d00780c */ /* 0x000fe40003f26070 */
[----:B------:R-:W-:-:S11]  /*03d0*/  IADD3 R5, PT, PT, R4, -0x3ff, RZ ;  /* 0xfffffc0104057810 */ /* 0x000fd60007ffe0ff */
[----:B------:R-:W-:Y:S02]  /*03e0*/  @P1 VIADD R7, R13, 0xfff00000 ;  /* 0xfff000000d071836 */ /* 0x000fe40000000000 */
[----:B------:R-:W-:Y:S02]  /*03f0*/  @P1 VIADD R5, R4, 0xfffffc02 ;  /* 0xfffffc0204051836 */ /* 0x000fe40000000000 */
[----:B------:R-:W-:-:S03]  /*0400*/  @P1 IMAD.MOV.U32 R13, RZ, RZ, R7 ;  /* 0x000000ffff0d1224 */ /* 0x000fc600078e0007 */
[----:B------:R-:W-:Y:S01]  /*0410*/  LOP3.LUT R4, R5, 0x80000000, RZ, 0x3c, !PT ;  /* 0x8000000005047812 */ /* 0x000fe200078e3cff */
[----:B------:R-:W-:Y:S02]  /*0420*/  IMAD.MOV.U32 R5, RZ, RZ, 0x43300000 ;  /* 0x43300000ff057424 */ /* 0x000fe400078e00ff */
[C---:B------:R-:W-:Y:S02]  /*0430*/  DADD R8, R12.reuse, 1 ;  /* 0x3ff000000c087429 */ /* 0x040fe40000000000 */
[----:B------:R-:W-:-:S04]  /*0440*/  DADD R12, R12, -1 ;  /* 0xbff000000c0c7429 */ /* 0x000fc80000000000 */
[----:B------:R-:W0:Y:S02]  /*0450*/  MUFU.RCP64H R15, R9 ;  /* 0x00000009000f7308 */ /* 0x000e240000001800 */
[----:B0-----:R-:W-:-:S08]  /*0460*/  DFMA R6, -R8, R14, 1 ;  /* 0x3ff000000806742b */ /* 0x001fd0000000010e */
[----:B------:R-:W-:-:S08]  /*0470*/  DFMA R6, R6, R6, R6 ;  /* 0x000000060606722b */ /* 0x000fd00000000006 */
[----:B------:R-:W-:-:S08]  /*0480*/  DFMA R14, R14, R6, R14 ;  /* 0x000000060e0e722b */ /* 0x000fd0000000000e */
[----:B------:R-:W-:-:S08]  /*0490*/  DMUL R6, R12, R14 ;  /* 0x0000000e0c067228 */ /* 0x000fd00000000000 */
[----:B------:R-:W-:-:S08]  /*04a0*/  DFMA R6, R12, R14, R6 ;  /* 0x0000000e0c06722b */ /* 0x000fd00000000006 */
[----:B------:R-:W-:Y:S02]  /*04b0*/  DMUL R16, R6, R6 ;  /* 0x0000000606107228 */ /* 0x000fe40000000000 */
[----:B------:R-:W-:-:S06]  /*04c0*/  DADD R20, R12, -R6 ;  /* 0x000000000c147229 */ /* 0x000fcc0000000806 */
[----:B------:R-:W-:Y:S01]  /*04d0*/  DFMA R8, R16, UR4, R18 ;  /* 0x0000000410087c2b */ /* 0x000fe20008000012 */
[----:B------:R-:W-:Y:S01]  /*04e0*/  UMOV UR4, 0x75488a3f ;  /* 0x75488a3f00047882 */ /* 0x000fe20000000000 */
[----:B------:R-:W-:Y:S01]  /*04f0*/  UMOV UR5, 0x3ef3b20a ;  /* 0x3ef3b20a00057882 */ /* 0x000fe20000000000 */
[----:B------:R-:W-:-:S05]  /*0500*/  DADD R20, R20, R20 ;  /* 0x0000000014147229 */ /* 0x000fca0000000014 */
[----:B------:R-:W-:Y:S01]  /*0510*/  DFMA R8, R16, R8, UR4 ;  /* 0x0000000410087e2b */ /* 0x000fe20008000008 */
[----:B------:R-:W-:Y:S01]  /*0520*/  UMOV UR4, 0xe4faecd5 ;  /* 0xe4faecd500047882 */ /* 0x000fe20000000000 */
[----:B------:R-:W-:Y:S01]  /*0530*/  UMOV UR5, 0x3f1745cd ;  /* 0x3f1745cd00057882 */ /* 0x000fe20000000000 */
[-C--:B------:R-:W-:Y:S02]  /*0540*/  DFMA R20, R12, -R6.reuse, R20 ;  /* 0x800000060c14722b */ /* 0x080fe40000000014 */
[----:B------:R-:W-:-:S03]  /*0550*/  DMUL R12, R6, R6 ;  /* 0x00000006060c7228 */ /* 0x000fc60000000000 */
[----:B------:R-:W-:Y:S01]  /*0560*/  DFMA R8, R16, R8, UR4 ;  /* 0x0000000410087e2b */ /* 0x000fe20008000008 */
[----:B------:R-:W-:Y:S01]  /*0570*/  UMOV UR4, 0x258a578b ;  /* 0x258a578b00047882 */ /* 0x000fe20000000000 */
[----:B------:R-:W-:Y:S01]  /*0580*/  UMOV UR5, 0x3f3c71c7 ;  /* 0x3f3c71c700057882 */ /* 0x000fe20000000000 */
[----:B------:R-:W-:-:S05]  /*0590*/  DMUL R14, R14, R20 ;  /* 0x000000140e0e7228 */ /* 0x000fca0000000000 */
[----:B------:R-:W-:Y:S01]  /*05a0*/  DFMA R8, R16, R8, UR4 ;  /* 0x0000000410087e2b */ /* 0x000fe20008000008 */
[----:B------:R-:W-:Y:S01]  /*05b0*/  UMOV UR4, 0x9242b910 ;  /* 0x9242b91000047882 */ /* 0x000fe20000000000 */
[----:B------:R-:W-:-:S06]  /*05c0*/  UMOV UR5, 0x3f624924 ;  /* 0x3f62492400057882 */ /* 0x000fcc0000000000 */
[----:B------:R-:W-:Y:S01]  /*05d0*/  DFMA R8, R16, R8, UR4 ;  /* 0x0000000410087e2b */ /* 0x000fe20008000008 */
[----:B------:R-:W-:Y:S01]  /*05e0*/  UMOV UR4, 0x99999dfb ;  /* 0x99999dfb00047882 */ /* 0x000fe20000000000 */
[----:B------:R-:W-:-:S06]  /*05f0*/  UMOV UR5, 0x3f899999 ;  /* 0x3f89999900057882 */ /* 0x000fcc0000000000 */
[----:B------:R-:W-:Y:S01]  /*0600*/  DFMA R18, R16, R8, UR4 ;  /* 0x0000000410127e2b */ /* 0x000fe20008000008 */
[----:B------:R-:W-:Y:S01]  /*0610*/  UMOV UR4, 0x55555555 ;  /* 0x5555555500047882 */ /* 0x000fe20000000000 */
[----:B------:R-:W-:-:S06]  /*0620*/  UMOV UR5, 0x3fb55555 ;  /* 0x3fb5555500057882 */ /* 0x000fcc0000000000 */
[----:B------:R-:W-:-:S08]  /*0630*/  DFMA R8, R16, R18, UR4 ;  /* 0x0000000410087e2b */ /* 0x000fd00008000012 */
[----:B------:R-:W-:Y:S01]  /*0640*/  DADD R24, -R8, UR4 ;  /* 0x0000000408187e29 */ /* 0x000fe20008000100 */
[----:B------:R-:W-:Y:S01]  /*0650*/  UMOV UR4, 0xb9e7b0 ;  /* 0x00b9e7b000047882 */ /* 0x000fe20000000000 */
[----:B------:R-:W-:-:S06]  /*0660*/  UMOV UR5, 0x3c46a4cb ;  /* 0x3c46a4cb00057882 */ /* 0x000fcc0000000000 */
[----:B------:R-:W-:Y:S02]  /*0670*/  DFMA R20, R16, R18, R24 ;  /* 0x000000121014722b */ /* 0x000fe40000000018 */
[C---:B------:R-:W-:Y:S01]  /*0680*/  DMUL R16, R6.reuse, R12 ;  /* 0x0000000c06107228 */ /* 0x040fe20000000000 */
[----:B------:R-:W-:Y:S01]  /*0690*/  VIADD R19, R15, 0x100000 ;  /* 0x001000000f137836 */ /* 0x000fe20000000000 */
[----:B------:R-:W-:Y:S01]  /*06a0*/  DFMA R24, R6, R6, -R12 ;  /* 0x000000060618722b */ /* 0x000fe2000000080c */
[----:B------:R-:W-:-:S03]  /*06b0*/  IMAD.MOV.U32 R18, RZ, RZ, R14 ;  /* 0x000000ffff127224 */ /* 0x000fc600078e000e */
[----:B------:R-:W-:Y:S01]  /*06c0*/  DADD R20, R20, -UR4 ;  /* 0x8000000414147e29 */ /* 0x000fe20008000000 */
[----:B------:R-:W-:Y:S01]  /*06d0*/  UMOV UR4, 0x80000000 ;  /* 0x8000000000047882 */ /* 0x000fe20000000000 */
[C---:B------:R-:W-:Y:S01]  /*06e0*/  DFMA R26, R6.reuse, R12, -R16 ;  /* 0x0000000c061a722b */ /* 0x040fe20000000810 */
[----:B------:R-:W-:Y:S01]  /*06f0*/  UMOV UR5, 0x43300000 ;  /* 0x4330000000057882 */ /* 0x000fe20000000000 */
[----:B------:R-:W-:-:S04]  /*0700*/  DFMA R24, R6, R18, R24 ;  /* 0x000000120618722b */ /* 0x000fc80000000018 */
[----:B------:R-:W-:Y:S02]  /*0710*/  DADD R18, R8, R20 ;  /* 0x0000000008127229 */ /* 0x000fe40000000014 */
[----:B------:R-:W-:-:S06]  /*0720*/  DFMA R26, R14, R12, R26 ;  /* 0x0000000c0e1a722b */ /* 0x000fcc000000001a */
[----:B------:R-:W-:Y:S02]  /*0730*/  DMUL R12, R18, R16 ;  /* 0x00000010120c7228 */ /* 0x000fe40000000000 */
[----:B------:R-:W-:Y:S02]  /*0740*/  DFMA R24, R6, R24, R26 ;  /* 0x000000180618722b */ /* 0x000fe4000000001a */
[----:B------:R-:W-:-:S04]  /*0750*/  DADD R26, R8, -R18 ;  /* 0x00000000081a7229 */ /* 0x000fc80000000812 */
[----:B------:R-:W-:-:S04]  /*0760*/  DFMA R8, R18, R16, -R12 ;  /* 0x000000101208722b */ /* 0x000fc8000000080c */
[----:B------:R-:W-:-:S04]  /*0770*/  DADD R26, R20, R26 ;  /* 0x00000000141a7229 */ /* 0x000fc8000000001a */
[----:B------:R-:W-:-:S08]  /*0780*/  DFMA R8, R18, R24, R8 ;  /* 0x000000181208722b */ /* 0x000fd00000000008 */
[----:B------:R-:W-:-:S08]  /*0790*/  DFMA R26, R26, R16, R8 ;  /* 0x000000101a1a722b */ /* 0x000fd00000000008 */
[----:B------:R-:W-:-:S08]  /*07a0*/  DADD R16, R12, R26 ;  /* 0x000000000c107229 */ /* 0x000fd0000000001a */
[--C-:B------:R-:W-:Y:S02]  /*07b0*/  DADD R8, R6, R16.reuse ;  /* 0x0000000006087229 */ /* 0x100fe40000000010 */
[----:B------:R-:W-:-:S06]  /*07c0*/  DADD R12, R12, -R16 ;  /* 0x000000000c0c7229 */ /* 0x000fcc0000000810 */
[----:B------:R-:W-:Y:S02]  /*07d0*/  DADD R6, R6, -R8 ;  /* 0x0000000006067229 */ /* 0x000fe40000000808 */
[----:B------:R-:W-:-:S06]  /*07e0*/  DADD R12, R26, R12 ;  /* 0x000000001a0c7229 */ /* 0x000fcc000000000c */
[----:B------:R-:W-:-:S08]  /*07f0*/  DADD R6, R16, R6 ;  /* 0x0000000010067229 */ /* 0x000fd00000000006 */
[----:B------:R-:W-:-:S08]  /*0800*/  DADD R6, R12, R6 ;  /* 0x000000000c067229 */ /* 0x000fd00000000006 */
[----:B------:R-:W-:Y:S02]  /*0810*/  DADD R6, R14, R6 ;  /* 0x000000000e067229 */ /* 0x000fe40000000006 */
[----:B------:R-:W-:Y:S01]  /*0820*/  DADD R14, R4, -UR4 ;  /* 0x80000004040e7e29 */ /* 0x000fe20008000000 */
[----:B------:R-:W-:Y:S01]  /*0830*/  UMOV UR4, 0xfefa39ef ;  /* 0xfefa39ef00047882 */ /* 0x000fe20000000000 */
[----:B------:R-:W-:-:S04]  /*0840*/  UMOV UR5, 0x3fe62e42 ;  /* 0x3fe62e4200057882 */ /* 0x000fc80000000000 */
[----:B------:R-:W-:-:S08]  /*0850*/  DADD R12, R8, R6 ;  /* 0x00000000080c7229 */ /* 0x000fd00000000006 */
[--C-:B------:R-:W-:Y:S02]  /*0860*/  DFMA R4, R14, UR4, R12.reuse ;  /* 0x000000040e047c2b */ /* 0x100fe4000800000c */
[----:B------:R-:W-:-:S06]  /*0870*/  DADD R8, R8, -R12 ;  /* 0x0000000008087229 */ /* 0x000fcc000000080c */
[----:B------:R-:W-:Y:S02]  /*0880*/  DFMA R16, R14, -UR4, R4 ;  /* 0x800000040e107c2b */ /* 0x000fe40008000004 */
[----:B------:R-:W-:-:S06]  /*0890*/  DADD R8, R6, R8 ;  /* 0x0000000006087229 */ /* 0x000fcc0000000008 */
[----:B------:R-:W-:-:S08]  /*08a0*/  DADD R16, -R12, R16 ;  /* 0x000000000c107229 */ /* 0x000fd00000000110 */
[----:B------:R-:W-:-:S08]  /*08b0*/  DADD R8, R8, -R16 ;  /* 0x0000000008087229 */ /* 0x000fd00000000810 */
[----:B------:R-:W-:-:S08]  /*08c0*/  DFMA R8, R14, UR6, R8 ;  /* 0x000000060e087c2b */ /* 0x000fd00008000008 */
[----:B------:R-:W-:-:S08]  /*08d0*/  DADD R6, R4, R8 ;  /* 0x0000000004067229 */ /* 0x000fd00000000008 */
[----:B------:R-:W-:Y:S02]  /*08e0*/  DADD R12, R4, -R6 ;  /* 0x00000000040c7229 */ /* 0x000fe40000000806 */
[----:B------:R-:W-:-:S06]  /*08f0*/  DMUL R4, R6, 2 ;  /* 0x4000000006047828 */ /* 0x000fcc0000000000 */
[----:B------:R-:W-:Y:S02]  /*0900*/  DADD R12, R8, R12 ;  /* 0x00000000080c7229 */ /* 0x000fe4000000000c */
[----:B------:R-:W-:Y:S01]  /*0910*/  DFMA R6, R6, 2, -R4 ;  /* 0x400000000606782b */ /* 0x000fe20000000804 */
[----:B------:R-:W-:Y:S02]  /*0920*/  IMAD.MOV.U32 R8, RZ, RZ, 0x652b82fe ;  /* 0x652b82feff087424 */ /* 0x000fe400078e00ff */
[----:B------:R-:W-:-:S05]  /*0930*/  IMAD.MOV.U32 R9, RZ, RZ, 0x3ff71547 ;  /* 0x3ff71547ff097424 */ /* 0x000fca00078e00ff */
[----:B------:R-:W-:-:S08]  /*0940*/  DFMA R12, R12, 2, R6 ;  /* 0x400000000c0c782b */ /* 0x000fd00000000006 */
[----:B------:R-:W-:-:S08]  /*0950*/  DADD R6, R4, R12 ;  /* 0x0000000004067229 */ /* 0x000fd0000000000c */
[----:B------:R-:W-:Y:S02]  /*0960*/  DFMA R8, R6, R8, 6.75539944105574400000e+15 ;  /* 0x433800000608742b */ /* 0x000fe40000000008 */
[----:B------:R-:W-:Y:S01]  /*0970*/  FSETP.GEU.AND P0, PT, |R7|, 4.1917929649353027344, PT ;  /* 0x4086232b0700780b */ /* 0x000fe20003f0e200 */
[----:B------:R-:W-:-:S05]  /*0980*/  DADD R4, R4, -R6 ;  /* 0x0000000004047229 */ /* 0x000fca0000000806 */
[----:B------:R-:W-:-:S03]  /*0990*/  DADD R14, R8, -6.75539944105574400000e+15 ;  /* 0xc3380000080e7429 */ /* 0x000fc60000000000 */
[----:B------:R-:W-:-:S05]  /*09a0*/  DADD R12, R12, R4 ;  /* 0x000000000c0c7229 */ /* 0x000fca0000000004 */
[----:B------:R-:W-:Y:S01]  /*09b0*/  DFMA R16, R14, -UR4, R6 ;  /* 0x800000040e107c2b */ /* 0x000fe20008000006 */
[----:B------:R-:W-:Y:S01]  /*09c0*/  UMOV UR4, 0x3b39803f ;  /* 0x3b39803f00047882 */ /* 0x000fe20000000000 */
[----:B------:R-:W-:-:S06]  /*09d0*/  UMOV UR5, 0x3c7abc9e ;  /* 0x3c7abc9e00057882 */ /* 0x000fcc0000000000 */
[----:B------:R-:W-:Y:S01]  /*09e0*/  DFMA R14, R14, -UR4, R16 ;  /* 0x800000040e0e7c2b */ /* 0x000fe20008000010 */
[----:B------:R-:W-:Y:S01]  /*09f0*/  UMOV UR4, 0x69ce2bdf ;  /* 0x69ce2bdf00047882 */ /* 0x000fe20000000000 */
[----:B------:R-:W-:Y:S01]  /*0a00*/  MOV R16, 0xfca213ea ;  /* 0xfca213ea00107802 */ /* 0x000fe20000000f00 */
[----:B------:R-:W-:Y:S01]  /*0a10*/  IMAD.MOV.U32 R17, RZ, RZ, 0x3e928af3 ;  /* 0x3e928af3ff117424 */ /* 0x000fe200078e00ff */
[----:B------:R-:W-:-:S05]  /*0a20*/  UMOV UR5, 0x3e5ade15 ;  /* 0x3e5ade1500057882 */ /* 0x000fca0000000000 */
[----:B------:R-:W-:Y:S01]  /*0a30*/  DFMA R16, R14, UR4, R16 ;  /* 0x000000040e107c2b */ /* 0x000fe20008000010 */
        /* <DEDUP_REMOVED lines=24> */
[----:B------:R-:W-:-:S08]  /*0bc0*/  DFMA R16, R14, R16, 1 ;  /* 0x3ff000000e10742b */ /* 0x000fd00000000010 */
[----:B------:R-:W-:-:S10]  /*0bd0*/  DFMA R14, R14, R16, 1 ;  /* 0x3ff000000e0e742b */ /* 0x000fd40000000010 */
[----:B------:R-:W-:Y:S02]  /*0be0*/  IMAD R5, R8, 0x100000, R15 ;  /* 0x0010000008057824 */ /* 0x000fe400078e020f */
[----:B------:R-:W-:Y:S01]  /*0bf0*/  IMAD.MOV.U32 R4, RZ, RZ, R14 ;  /* 0x000000ffff047224 */ /* 0x000fe200078e000e */
[----:B------:R-:W-:Y:S06]  /*0c00*/  @!P0 BRA `(.L_x_3) ;  /* 0x0000000000308947 */ /* 0x000fec0003800000 */
[----:B------:R-:W-:Y:S01]  /*0c10*/  FSETP.GEU.AND P1, PT, |R7|, 4.2275390625, PT ;  /* 0x408748000700780b */ /* 0x000fe20003f2e200 */
[C---:B------:R-:W-:Y:S02]  /*0c20*/  DADD R16, R6.reuse, +INF ;  /* 0x7ff0000006107429 */ /* 0x040fe40000000000 */
[----:B------:R-:W-:-:S08]  /*0c30*/  DSETP.GEU.AND P0, PT, R6, RZ, PT ;  /* 0x000000ff0600722a */ /* 0x000fd00003f0e000 */
[----:B------:R-:W-:Y:S02]  /*0c40*/  FSEL R5, R17, RZ, P0 ;  /* 0x000000ff11057208 */ /* 0x000fe40000000000 */
[----:B------:R-:W-:-:S04]  /*0c50*/  @!P1 LEA.HI R4, R8, R8, RZ, 0x1 ;  /* 0x0000000808049211 */ /* 0x000fc800078f08ff */
[----:B------:R-:W-:Y:S02]  /*0c60*/  @!P1 SHF.R.S32.HI R7, RZ, 0x1, R4 ;  /* 0x00000001ff079819 */ /* 0x000fe40000011404 */
[----:B------:R-:W-:Y:S02]  /*0c70*/  FSEL R4, R16, RZ, P0 ;  /* 0x000000ff10047208 */ /* 0x000fe40000000000 */
[----:B------:R-:W-:Y:S01]  /*0c80*/  @!P1 LEA R15, R7, R15, 0x14 ;  /* 0x0000000f070f9211 */ /* 0x000fe200078ea0ff */
[----:B------:R-:W-:-:S05]  /*0c90*/  @!P1 IMAD.IADD R6, R8, 0x1, -R7 ;  /* 0x0000000108069824 */ /* 0x000fca00078e0a07 */
[----:B------:R-:W-:Y:S01]  /*0ca0*/  @!P1 LEA R7, R6, 0x3ff00000, 0x14 ;  /* 0x3ff0000006079811 */ /* 0x000fe200078ea0ff */
[----:B------:R-:W-:-:S06]  /*0cb0*/  @!P1 IMAD.MOV.U32 R6, RZ, RZ, RZ ;  /* 0x000000ffff069224 */ /* 0x000fcc00078e00ff */
[----:B------:R-:W-:-:S11]  /*0cc0*/  @!P1 DMUL R4, R14, R6 ;  /* 0x000000060e049228 */ /* 0x000fd60000000000 */
.L_x_3:
[----:B------:R-:W-:Y:S02]  /*0cd0*/  DFMA R6, R12, R4, R4 ;  /* 0x000000040c06722b */ /* 0x000fe40000000004 */
[----:B------:R-:W-:-:S08]  /*0ce0*/  DSETP.NEU.AND P0, PT, |R4|, +INF , PT ;  /* 0x7ff000000400742a */ /* 0x000fd00003f0d200 */
[----:B------:R-:W-:Y:S01]  /*0cf0*/  FSEL R8, R4, R6, !P0 ;  /* 0x0000000604087208 */ /* 0x000fe20004000000 */
[----:B------:R-:W-:Y:S01]  /*0d00*/  IMAD.MOV.U32 R4, RZ, RZ, R0 ;  /* 0x000000ffff047224 */ /* 0x000fe200078e0000 */
[----:B------:R-:W-:Y:S01]  /*0d10*/  FSEL R9, R5, R7, !P0 ;  /* 0x0000000705097208 */ /* 0x000fe20004000000 */
[----:B------:R-:W-:-:S04]  /*0d20*/  IMAD.MOV.U32 R5, RZ, RZ, 0x0 ;  /* 0x00000000ff057424 */ /* 0x000fc800078e00ff */
[----:B------:R-:W-:Y:S05]  /*0d30*/  RET.REL.NODEC R4 `(_Z17calculateFunctionddPdi) ;  /* 0xfffffff004b07950 */ /* 0x000fea0003c3ffff */
.L_x_4:
[----:B------:R-:W-:-:S00]  /*0d40*/  BRA `(.L_x_4) ;  /* 0xfffffffc00fc7947 */ /* 0x000fc0000383ffff */
[----:B------:R-:W-:-:S00]  /*0d50*/  NOP ;  /* 0x0000000000007918 */ /* 0x000fc00000000000 */
        /* <DEDUP_REMOVED lines=10> */
.L_x_5:


//--------------------- .nv.shared.reserved.0     --------------------------
	.section	.nv.shared.reserved.0,"aw",@nobits
	.weak		__nv_reservedSMEM_offset_0_alias
	.size		__nv_reservedSMEM_offset_0_alias, 0, 64
	.other		__nv_reservedSMEM_offset_0_alias,@"STO_CUDA_RESERVED_SHARED STV_DEFAULT"
__nv_reservedSMEM_offset_0_alias:
	.zero		0
	.zero		64


//--------------------- .nv.constant0._Z17calculateFunctionddPdi --------------------------
	.section	.nv.constant0._Z17calculateFunctionddPdi,"a",@progbits
	.sectionflags	@""
	.align	4
.nv.constant0._Z17calculateFunctionddPdi:
	.zero		924


//--------------------- SYMBOLS --------------------------

	.type		.nv.reservedSmem.offset0,@object
	.size		.nv.reservedSmem.offset0,0x4
